//
// Generated by NVIDIA NVVM Compiler
//
// Compiler Build ID: CL-36424714
// Cuda compilation tools, release 13.0, V13.0.88
// Based on NVVM 20.0.0
//

.version 9.0
.target sm_100
.address_size 64

	// .globl	_Z15matrixMul_naivePiS_S_iii

.visible .entry _Z15matrixMul_naivePiS_S_iii(
	.param .u64 .ptr .align 1 _Z15matrixMul_naivePiS_S_iii_param_0,
	.param .u64 .ptr .align 1 _Z15matrixMul_naivePiS_S_iii_param_1,
	.param .u64 .ptr .align 1 _Z15matrixMul_naivePiS_S_iii_param_2,
	.param .u32 _Z15matrixMul_naivePiS_S_iii_param_3,
	.param .u32 _Z15matrixMul_naivePiS_S_iii_param_4,
	.param .u32 _Z15matrixMul_naivePiS_S_iii_param_5
)
{
	.reg .pred 	%p<13>;
	.reg .b32 	%r<110>;
	.reg .b64 	%rd<53>;

	ld.param.u64 	%rd7, [_Z15matrixMul_naivePiS_S_iii_param_0];
	ld.param.u64 	%rd8, [_Z15matrixMul_naivePiS_S_iii_param_1];
	ld.param.u64 	%rd6, [_Z15matrixMul_naivePiS_S_iii_param_2];
	ld.param.u32 	%r32, [_Z15matrixMul_naivePiS_S_iii_param_3];
	ld.param.u32 	%r30, [_Z15matrixMul_naivePiS_S_iii_param_4];
	ld.param.u32 	%r31, [_Z15matrixMul_naivePiS_S_iii_param_5];
	cvta.to.global.u64 	%rd1, %rd8;
	cvta.to.global.u64 	%rd2, %rd7;
	mov.u32 	%r34, %ctaid.y;
	mov.u32 	%r35, %ntid.y;
	mov.u32 	%r36, %tid.y;
	mad.lo.s32 	%r37, %r34, %r35, %r36;
	mov.u32 	%r38, %ctaid.x;
	mov.u32 	%r39, %ntid.x;
	mov.u32 	%r40, %tid.x;
	mad.lo.s32 	%r2, %r38, %r39, %r40;
	setp.ge.s32 	%p1, %r2, %r31;
	setp.ge.s32 	%p2, %r37, %r32;
	or.pred  	%p3, %p1, %p2;
	@%p3 bra 	$L__BB0_14;
	setp.lt.s32 	%p4, %r30, 1;
	@%p4 bra 	$L__BB0_13;
	mul.lo.s32 	%r3, %r30, %r37;
	and.b32  	%r4, %r30, 7;
	setp.lt.u32 	%p5, %r30, 8;
	mov.b32 	%r104, 0;
	@%p5 bra 	$L__BB0_5;
	and.b32  	%r104, %r30, 2147483640;
	neg.s32 	%r98, %r104;
	shl.b32 	%r7, %r31, 3;
	mul.wide.u32 	%rd9, %r3, 4;
	add.s64 	%rd10, %rd9, %rd2;
	add.s64 	%rd52, %rd10, 16;
	mul.wide.s32 	%rd13, %r31, 4;
	mov.u32 	%r97, %r2;
$L__BB0_4:
	.pragma "nounroll";
	ld.global.u32 	%r46, [%rd52+-16];
	mul.wide.s32 	%rd11, %r97, 4;
	add.s64 	%rd12, %rd1, %rd11;
	ld.global.u32 	%r47, [%rd12];
	mad.lo.s32 	%r48, %r47, %r46, %r109;
	ld.global.u32 	%r49, [%rd52+-12];
	add.s64 	%rd14, %rd12, %rd13;
	ld.global.u32 	%r50, [%rd14];
	mad.lo.s32 	%r51, %r50, %r49, %r48;
	ld.global.u32 	%r52, [%rd52+-8];
	add.s64 	%rd15, %rd14, %rd13;
	ld.global.u32 	%r53, [%rd15];
	mad.lo.s32 	%r54, %r53, %r52, %r51;
	ld.global.u32 	%r55, [%rd52+-4];
	add.s64 	%rd16, %rd15, %rd13;
	ld.global.u32 	%r56, [%rd16];
	mad.lo.s32 	%r57, %r56, %r55, %r54;
	ld.global.u32 	%r58, [%rd52];
	add.s64 	%rd17, %rd16, %rd13;
	ld.global.u32 	%r59, [%rd17];
	mad.lo.s32 	%r60, %r59, %r58, %r57;
	ld.global.u32 	%r61, [%rd52+4];
	add.s64 	%rd18, %rd17, %rd13;
	ld.global.u32 	%r62, [%rd18];
	mad.lo.s32 	%r63, %r62, %r61, %r60;
	ld.global.u32 	%r64, [%rd52+8];
	add.s64 	%rd19, %rd18, %rd13;
	ld.global.u32 	%r65, [%rd19];
	mad.lo.s32 	%r66, %r65, %r64, %r63;
	ld.global.u32 	%r67, [%rd52+12];
	add.s64 	%rd20, %rd19, %rd13;
	ld.global.u32 	%r68, [%rd20];
	mad.lo.s32 	%r109, %r68, %r67, %r66;
	add.s32 	%r98, %r98, 8;
	add.s32 	%r97, %r97, %r7;
	add.s64 	%rd52, %rd52, 32;
	setp.ne.s32 	%p6, %r98, 0;
	@%p6 bra 	$L__BB0_4;
$L__BB0_5:
	setp.eq.s32 	%p7, %r4, 0;
	@%p7 bra 	$L__BB0_13;
	and.b32  	%r17, %r30, 3;
	setp.lt.u32 	%p8, %r4, 4;
	@%p8 bra 	$L__BB0_8;
	add.s32 	%r70, %r104, %r3;
	mul.wide.u32 	%rd21, %r70, 4;
	add.s64 	%rd22, %rd2, %rd21;
	ld.global.u32 	%r71, [%rd22];
	mad.lo.s32 	%r72, %r104, %r31, %r2;
	mul.wide.s32 	%rd23, %r72, 4;
	add.s64 	%rd24, %rd1, %rd23;
	ld.global.u32 	%r73, [%rd24];
	mad.lo.s32 	%r74, %r73, %r71, %r109;
	cvt.u64.u32 	%rd25, %r3;
	cvt.u64.u32 	%rd26, %r104;
	add.s64 	%rd27, %rd26, %rd25;
	shl.b64 	%rd28, %rd27, 2;
	add.s64 	%rd29, %rd2, %rd28;
	ld.global.u32 	%r75, [%rd29+4];
	mul.wide.s32 	%rd30, %r31, 4;
	add.s64 	%rd31, %rd24, %rd30;
	ld.global.u32 	%r76, [%rd31];
	mad.lo.s32 	%r77, %r76, %r75, %r74;
	ld.global.u32 	%r78, [%rd29+8];
	add.s64 	%rd32, %rd31, %rd30;
	ld.global.u32 	%r79, [%rd32];
	mad.lo.s32 	%r80, %r79, %r78, %r77;
	ld.global.u32 	%r81, [%rd29+12];
	add.s64 	%rd33, %rd32, %rd30;
	ld.global.u32 	%r82, [%rd33];
	mad.lo.s32 	%r109, %r82, %r81, %r80;
	add.s32 	%r104, %r104, 4;
$L__BB0_8:
	setp.eq.s32 	%p9, %r17, 0;
	@%p9 bra 	$L__BB0_13;
	setp.eq.s32 	%p10, %r17, 1;
	@%p10 bra 	$L__BB0_11;
	add.s32 	%r84, %r104, %r3;
	mul.wide.u32 	%rd34, %r84, 4;
	add.s64 	%rd35, %rd2, %rd34;
	ld.global.u32 	%r85, [%rd35];
	mad.lo.s32 	%r86, %r104, %r31, %r2;
	mul.wide.s32 	%rd36, %r86, 4;
	add.s64 	%rd37, %rd1, %rd36;
	ld.global.u32 	%r87, [%rd37];
	mad.lo.s32 	%r88, %r87, %r85, %r109;
	cvt.u64.u32 	%rd38, %r3;
	cvt.u64.u32 	%rd39, %r104;
	add.s64 	%rd40, %rd39, %rd38;
	shl.b64 	%rd41, %rd40, 2;
	add.s64 	%rd42, %rd2, %rd41;
	ld.global.u32 	%r89, [%rd42+4];
	mul.wide.s32 	%rd43, %r31, 4;
	add.s64 	%rd44, %rd37, %rd43;
	ld.global.u32 	%r90, [%rd44];
	mad.lo.s32 	%r109, %r90, %r89, %r88;
	add.s32 	%r104, %r104, 2;
$L__BB0_11:
	and.b32  	%r91, %r30, 1;
	setp.eq.b32 	%p11, %r91, 1;
	not.pred 	%p12, %p11;
	@%p12 bra 	$L__BB0_13;
	add.s32 	%r92, %r104, %r3;
	mul.wide.u32 	%rd45, %r92, 4;
	add.s64 	%rd46, %rd2, %rd45;
	ld.global.u32 	%r93, [%rd46];
	mad.lo.s32 	%r94, %r104, %r31, %r2;
	mul.wide.s32 	%rd47, %r94, 4;
	add.s64 	%rd48, %rd1, %rd47;
	ld.global.u32 	%r95, [%rd48];
	mad.lo.s32 	%r109, %r95, %r93, %r109;
$L__BB0_13:
	mad.lo.s32 	%r96, %r31, %r37, %r2;
	cvta.to.global.u64 	%rd49, %rd6;
	mul.wide.s32 	%rd50, %r96, 4;
	add.s64 	%rd51, %rd49, %rd50;
	st.global.u32 	[%rd51], %r109;
$L__BB0_14:
	ret;

}


// ===== COMPILED SASS (sm_100) =====

	.target	sm_100

	.elftype	@"ET_EXEC"


//--------------------- .note.nv.tkinfo           --------------------------
	.section	.note.nv.tkinfo,"",@"SHT_NOTE"
	.sectionflags	@"SHF_NOTE_NV_TKINFO"
	.tkinfo
        /*0018*/ 	.word	0x00000002
        /*0030*/ 	.string	""
        /*0030*/ 	.string	"ptxas"
        /*0030*/ 	.string	"Cuda compilation tools, release 13.0, V13.0.88"
        /*0030*/ 	.string	"Build cuda_13.0.r13.0/compiler.36424714_0"
        /*0030*/ 	.string	"-arch sm_100 -m 64 "



//--------------------- .note.nv.cuinfo           --------------------------
	.section	.note.nv.cuinfo,"",@"SHT_NOTE"
	.sectionflags	@"SHF_NOTE_NV_CUINFO"
        /*0018*/ 	.short	0x0002
        /*001a*/ 	.short	0x0064
        /*001c*/ 	.short	0x0082
	.zero		2


//--------------------- .nv.info                  --------------------------
	.section	.nv.info,"",@"SHT_CUDA_INFO"
	.align	4


	//----- nvinfo : EIATTR_REGCOUNT
	.align		4
        /*0000*/ 	.byte	0x04, 0x2f
        /*0002*/ 	.short	(.L_1 - .L_0)
	.align		4
.L_0:
        /*0004*/ 	.word	index@(_Z15matrixMul_naivePiS_S_iii)
        /*0008*/ 	.word	0x00000020


	//----- nvinfo : EIATTR_FRAME_SIZE
	.align		4
.L_1:
        /*000c*/ 	.byte	0x04, 0x11
        /*000e*/ 	.short	(.L_3 - .L_2)
	.align		4
.L_2:
        /*0010*/ 	.word	index@(_Z15matrixMul_naivePiS_S_iii)
        /*0014*/ 	.word	0x00000000


	//----- nvinfo : EIATTR_MIN_STACK_SIZE
	.align		4
.L_3:
        /*0018*/ 	.byte	0x04, 0x12
        /*001a*/ 	.short	(.L_5 - .L_4)
	.align		4
.L_4:
        /*001c*/ 	.word	index@(_Z15matrixMul_naivePiS_S_iii)
        /*0020*/ 	.word	0x00000000
.L_5:


//--------------------- .nv.compat                --------------------------
	.section	.nv.compat,"",@"SHT_CUDA_COMPAT_INFO"
	.align	4
        /*0000*/ 	.byte	0x02, 0x09, 0x00, 0x00, 0x02, 0x02, 0x01, 0x00, 0x02, 0x05, 0x05, 0x00, 0x03, 0x07, 0x01, 0x01
        /*0010*/ 	.byte	0x02, 0x03, 0x00, 0x00, 0x02, 0x06, 0x01, 0x00, 0x04, 0x0b, 0x08, 0x00, 0x09, 0x00, 0x00, 0x00
        /*0020*/ 	.byte	0x00, 0x00, 0x00, 0x00


//--------------------- .nv.info._Z15matrixMul_naivePiS_S_iii --------------------------
	.section	.nv.info._Z15matrixMul_naivePiS_S_iii,"",@"SHT_CUDA_INFO"
	.sectionflags	@""
	.align	4


	//----- nvinfo : EIATTR_CUDA_API_VERSION
	.align		4
        /*0000*/ 	.byte	0x04, 0x37
        /*0002*/ 	.short	(.L_7 - .L_6)
.L_6:
        /*0004*/ 	.word	0x00000082


	//----- nvinfo : EIATTR_KPARAM_INFO
	.align		4
.L_7:
        /*0008*/ 	.byte	0x04, 0x17
        /*000a*/ 	.short	(.L_9 - .L_8)
.L_8:
        /*000c*/ 	.word	0x00000000
        /*0010*/ 	.short	0x0005
        /*0012*/ 	.short	0x0020
        /*0014*/ 	.byte	0x00, 0xf0, 0x11, 0x00


	//----- nvinfo : EIATTR_KPARAM_INFO
	.align		4
.L_9:
        /*0018*/ 	.byte	0x04, 0x17
        /*001a*/ 	.short	(.L_11 - .L_10)
.L_10:
        /*001c*/ 	.word	0x00000000
        /*0020*/ 	.short	0x0004
        /*0022*/ 	.short	0x001c
        /*0024*/ 	.byte	0x00, 0xf0, 0x11, 0x00


	//----- nvinfo : EIATTR_KPARAM_INFO
	.align		4
.L_11:
        /*0028*/ 	.byte	0x04, 0x17
        /*002a*/ 	.short	(.L_13 - .L_12)
.L_12:
        /*002c*/ 	.word	0x00000000
        /*0030*/ 	.short	0x0003
        /*0032*/ 	.short	0x0018
        /*0034*/ 	.byte	0x00, 0xf0, 0x11, 0x00


	//----- nvinfo : EIATTR_KPARAM_INFO
	.align		4
.L_13:
        /*0038*/ 	.byte	0x04, 0x17
        /*003a*/ 	.short	(.L_15 - .L_14)
.L_14:
        /*003c*/ 	.word	0x00000000
        /*0040*/ 	.short	0x0002
        /*0042*/ 	.short	0x0010
        /*0044*/ 	.byte	0x00, 0xf5, 0x21, 0x00


	//----- nvinfo : EIATTR_KPARAM_INFO
	.align		4
.L_15:
        /*0048*/ 	.byte	0x04, 0x17
        /*004a*/ 	.short	(.L_17 - .L_16)
.L_16:
        /*004c*/ 	.word	0x00000000
        /*0050*/ 	.short	0x0001
        /*0052*/ 	.short	0x0008
        /*0054*/ 	.byte	0x00, 0xf5, 0x21, 0x00


	//----- nvinfo : EIATTR_KPARAM_INFO
	.align		4
.L_17:
        /*0058*/ 	.byte	0x04, 0x17
        /*005a*/ 	.short	(.L_19 - .L_18)
.L_18:
        /*005c*/ 	.word	0x00000000
        /*0060*/ 	.short	0x0000
        /*0062*/ 	.short	0x0000
        /*0064*/ 	.byte	0x00, 0xf5, 0x21, 0x00


	//----- nvinfo : EIATTR_SPARSE_MMA_MASK
	.align		4
.L_19:
        /*0068*/ 	.byte	0x03, 0x50
        /*006a*/ 	.short	0x0000


	//----- nvinfo : EIATTR_MAXREG_COUNT
	.align		4
        /*006c*/ 	.byte	0x03, 0x1b
        /*006e*/ 	.short	0x00ff


	//----- nvinfo : EIATTR_MERCURY_ISA_VERSION
	.align		4
        /*0070*/ 	.byte	0x03, 0x5f
        /*0072*/ 	.short	0x0101


	//----- nvinfo : EIATTR_VRC_CTA_INIT_COUNT
	.align		4
        /*0074*/ 	.byte	0x02, 0x4a
	.zero		1
	.zero		1


	//----- nvinfo : EIATTR_EXIT_INSTR_OFFSETS
	.align		4
        /*0078*/ 	.byte	0x04, 0x1c
        /*007a*/ 	.short	(.L_21 - .L_20)


	//   ....[0]....
.L_20:
        /*007c*/ 	.word	0x000000d0


	//   ....[1]....
        /*0080*/ 	.word	0x000008b0


	//----- nvinfo : EIATTR_CBANK_PARAM_SIZE
	.align		4
.L_21:
        /*0084*/ 	.byte	0x03, 0x19
        /*0086*/ 	.short	0x0024


	//----- nvinfo : EIATTR_PARAM_CBANK
	.align		4
        /*0088*/ 	.byte	0x04, 0x0a
        /*008a*/ 	.short	(.L_23 - .L_22)
	.align		4
.L_22:
        /*008c*/ 	.word	index@(.nv.constant0._Z15matrixMul_naivePiS_S_iii)
        /*0090*/ 	.short	0x0380
        /*0092*/ 	.short	0x0024


	//----- nvinfo : EIATTR_SW_WAR
	.align		4
.L_23:
        /*0094*/ 	.byte	0x04, 0x36
        /*0096*/ 	.short	(.L_25 - .L_24)
.L_24:
        /*0098*/ 	.word	0x00000008
.L_25:


//--------------------- .nv.callgraph             --------------------------
	.section	.nv.callgraph,"",@"SHT_CUDA_CALLGRAPH"
	.align	4
	.sectionentsize	8
	.align		4
        /*0000*/ 	.word	0x00000000
	.align		4
        /*0004*/ 	.word	0xffffffff
	.align		4
        /*0008*/ 	.word	0x00000000
	.align		4
        /*000c*/ 	.word	0xfffffffe
	.align		4
        /*0010*/ 	.word	0x00000000
	.align		4
        /*0014*/ 	.word	0xfffffffd
	.align		4
        /*0018*/ 	.word	0x00000000
	.align		4
        /*001c*/ 	.word	0xfffffffc


//--------------------- .text._Z15matrixMul_naivePiS_S_iii --------------------------
	.section	.text._Z15matrixMul_naivePiS_S_iii,"ax",@progbits
	.align	128
        .global         _Z15matrixMul_naivePiS_S_iii
        .type           _Z15matrixMul_naivePiS_S_iii,@function
        .size           _Z15matrixMul_naivePiS_S_iii,(.L_x_5 - _Z15matrixMul_naivePiS_S_iii)
        .other          _Z15matrixMul_naivePiS_S_iii,@"STO_CUDA_ENTRY STV_DEFAULT"
_Z15matrixMul_naivePiS_S_iii:
.text._Z15matrixMul_naivePiS_S_iii:
[----:B------:R-:W-:Y:S01]  /*0000*/  LDC R1, c[0x0][0x37c] ;  /* 0x0000df00ff017b82 */ /* 0x000fe20000000800 */
[----:B------:R-:W0:Y:S07]  /*0010*/  S2R R3, SR_TID.Y ;  /* 0x0000000000037919 */ /* 0x000e2e0000002200 */
[----:B------:R-:W0:Y:S01]  /*0020*/  S2UR UR4, SR_CTAID.Y ;  /* 0x00000000000479c3 */ /* 0x000e220000002600 */
[----:B------:R-:W1:Y:S01]  /*0030*/  LDCU UR6, c[0x0][0x398] ;  /* 0x00007300ff0677ac */ /* 0x000e620008000800 */
[----:B------:R-:W2:Y:S06]  /*0040*/  S2R R5, SR_TID.X ;  /* 0x0000000000057919 */ /* 0x000eac0000002100 */
[----:B------:R-:W0:Y:S08]  /*0050*/  LDC R0, c[0x0][0x364] ;  /* 0x0000d900ff007b82 */ /* 0x000e300000000800 */
[----:B------:R-:W2:Y:S08]  /*0060*/  S2UR UR5, SR_CTAID.X ;  /* 0x00000000000579c3 */ /* 0x000eb00000002500 */
[----:B------:R-:W2:Y:S08]  /*0070*/  LDC R16, c[0x0][0x360] ;  /* 0x0000d800ff107b82 */ /* 0x000eb00000000800 */
[----:B------:R-:W3:Y:S01]  /*0080*/  LDC R17, c[0x0][0x3a0] ;  /* 0x0000e800ff117b82 */ /* 0x000ee20000000800 */
[----:B0-----:R-:W-:-:S05]  /*0090*/  IMAD R0, R0, UR4, R3 ;  /* 0x0000000400007c24 */ /* 0x001fca000f8e0203 */
[----:B-1----:R-:W-:Y:S01]  /*00a0*/  ISETP.GE.AND P0, PT, R0, UR6, PT ;  /* 0x0000000600007c0c */ /* 0x002fe2000bf06270 */
[----:B--2---:R-:W-:-:S05]  /*00b0*/  IMAD R16, R16, UR5, R5 ;  /* 0x0000000510107c24 */ /* 0x004fca000f8e0205 */
[----:B---3--:R-:W-:-:S13]  /*00c0*/  ISETP.GE.OR P0, PT, R16, R17, P0 ;  /* 0x000000111000720c */ /* 0x008fda0000706670 */
[----:B------:R-:W-:Y:S05]  /*00d0*/  @P0 EXIT ;  /* 0x000000000000094d */ /* 0x000fea0003800000 */
[----:B------:R-:W0:Y:S01]  /*00e0*/  LDC R19, c[0x0][0x39c] ;  /* 0x0000e700ff137b82 */ /* 0x000e220000000800 */
[----:B------:R-:W1:Y:S01]  /*00f0*/  LDCU.64 UR4, c[0x0][0x358] ;  /* 0x00006b00ff0477ac */ /* 0x000e620008000a00 */
[----:B0-----:R-:W-:-:S13]  /*0100*/  ISETP.GE.AND P0, PT, R19, 0x1, PT ;  /* 0x000000011300780c */ /* 0x001fda0003f06270 */
[----:B-1----:R-:W-:Y:S05]  /*0110*/  @!P0 BRA `(.L_x_0) ;  /* 0x0000000400d48947 */ /* 0x002fea0003800000 */
[C---:B------:R-:W-:Y:S01]  /*0120*/  ISETP.GE.U32.AND P1, PT, R19.reuse, 0x8, PT ;  /* 0x000000081300780c */ /* 0x040fe20003f26070 */
[----:B------:R-:W-:Y:S01]  /*0130*/  HFMA2 R21, -RZ, RZ, 0, 0 ;  /* 0x00000000ff157431 */ /* 0x000fe200000001ff */
[----:B------:R-:W-:Y:S01]  /*0140*/  LOP3.LUT R27, R19, 0x7, RZ, 0xc0, !PT ;  /* 0x00000007131b7812 */ /* 0x000fe200078ec0ff */
[----:B------:R-:W-:-:S03]  /*0150*/  IMAD R18, R0, R19, RZ ;  /* 0x0000001300127224 */ /* 0x000fc600078e02ff */
[----:B------:R-:W-:-:S07]  /*0160*/  ISETP.NE.AND P0, PT, R27, RZ, PT ;  /* 0x000000ff1b00720c */ /* 0x000fce0003f05270 */
[----:B------:R-:W-:Y:S06]  /*0170*/  @!P1 BRA `(.L_x_1) ;  /* 0x0000000000bc9947 */ /* 0x000fec0003800000 */
[----:B------:R-:W0:Y:S01]  /*0180*/  LDC.64 R2, c[0x0][0x380] ;  /* 0x0000e000ff027b82 */ /* 0x000e220000000a00 */
[----:B------:R-:W-:Y:S02]  /*0190*/  LOP3.LUT R21, R19, 0x7ffffff8, RZ, 0xc0, !PT ;  /* 0x7ffffff813157812 */ /* 0x000fe400078ec0ff */
[----:B------:R-:W-:Y:S02]  /*01a0*/  MOV R20, R16 ;  /* 0x0000001000147202 */ /* 0x000fe40000000f00 */
[----:B------:R-:W-:Y:S01]  /*01b0*/  IADD3 R22, PT, PT, -R21, RZ, RZ ;  /* 0x000000ff15167210 */ /* 0x000fe20007ffe1ff */
[----:B0-----:R-:W-:-:S03]  /*01c0*/  IMAD.WIDE.U32 R2, R18, 0x4, R2 ;  /* 0x0000000412027825 */ /* 0x001fc600078e0002 */
[----:B------:R-:W-:-:S04]  /*01d0*/  IADD3 R4, P1, PT, R2, 0x10, RZ ;  /* 0x0000001002047810 */ /* 0x000fc80007f3e0ff */
[----:B------:R-:W-:-:S09]  /*01e0*/  IADD3.X R3, PT, PT, RZ, R3, RZ, P1, !PT ;  /* 0x00000003ff037210 */ /* 0x000fd20000ffe4ff */
.L_x_2:
[----:B------:R-:W0:Y:S01]  /*01f0*/  LDC.64 R14, c[0x0][0x388] ;  /* 0x0000e200ff0e7b82 */ /* 0x000e220000000a00 */
[----:B------:R-:W-:-:S05]  /*0200*/  MOV R2, R4 ;  /* 0x0000000400027202 */ /* 0x000fca0000000f00 */
[----:B------:R-:W2:Y:S04]  /*0210*/  LDG.E R25, desc[UR4][R2.64+-0x10] ;  /* 0xfffff00402197981 */ /* 0x000ea8000c1e1900 */
[----:B------:R-:W3:Y:S04]  /*0220*/  LDG.E R23, desc[UR4][R2.64+-0xc] ;  /* 0xfffff40402177981 */ /* 0x000ee8000c1e1900 */
[----:B------:R-:W4:Y:S04]  /*0230*/  LDG.E R29, desc[UR4][R2.64+-0x8] ;  /* 0xfffff804021d7981 */ /* 0x000f28000c1e1900 */
[----:B------:R-:W5:Y:S01]  /*0240*/  LDG.E R28, desc[UR4][R2.64+-0x4] ;  /* 0xfffffc04021c7981 */ /* 0x000f62000c1e1900 */
[----:B0-----:R-:W-:-:S05]  /*0250*/  IMAD.WIDE R14, R20, 0x4, R14 ;  /* 0x00000004140e7825 */ /* 0x001fca00078e020e */
[----:B------:R0:W2:Y:S01]  /*0260*/  LDG.E R26, desc[UR4][R14.64] ;  /* 0x000000040e1a7981 */ /* 0x0000a2000c1e1900 */
[----:B------:R-:W-:-:S04]  /*0270*/  IMAD.WIDE R12, R17, 0x4, R14 ;  /* 0x00000004110c7825 */ /* 0x000fc800078e020e */
[C---:B------:R-:W-:Y:S02]  /*0280*/  IMAD.WIDE R4, R17.reuse, 0x4, R12 ;  /* 0x0000000411047825 */ /* 0x040fe400078e020c */
[----:B------:R-:W3:Y:S02]  /*0290*/  LDG.E R12, desc[UR4][R12.64] ;  /* 0x000000040c0c7981 */ /* 0x000ee4000c1e1900 */
[C---:B------:R-:W-:Y:S02]  /*02a0*/  IMAD.WIDE R8, R17.reuse, 0x4, R4 ;  /* 0x0000000411087825 */ /* 0x040fe400078e0204 */
[----:B------:R-:W4:Y:S02]  /*02b0*/  LDG.E R4, desc[UR4][R4.64] ;  /* 0x0000000404047981 */ /* 0x000f24000c1e1900 */
[C---:B------:R-:W-:Y:S02]  /*02c0*/  IMAD.WIDE R6, R17.reuse, 0x4, R8 ;  /* 0x0000000411067825 */ /* 0x040fe400078e0208 */
[----:B------:R-:W5:Y:S02]  /*02d0*/  LDG.E R8, desc[UR4][R8.64] ;  /* 0x0000000408087981 */ /* 0x000f64000c1e1900 */
[----:B------:R-:W-:-:S02]  /*02e0*/  IMAD.WIDE R10, R17, 0x4, R6 ;  /* 0x00000004110a7825 */ /* 0x000fc400078e0206 */
[----:B------:R-:W5:Y:S04]  /*02f0*/  LDG.E R5, desc[UR4][R2.64] ;  /* 0x0000000402057981 */ /* 0x000f68000c1e1900 */
[----:B------:R-:W5:Y:S01]  /*0300*/  LDG.E R6, desc[UR4][R6.64] ;  /* 0x0000000406067981 */ /* 0x000f62000c1e1900 */
[----:B0-----:R-:W-:-:S03]  /*0310*/  IMAD.WIDE R14, R17, 0x4, R10 ;  /* 0x00000004110e7825 */ /* 0x001fc600078e020a */
[----:B------:R-:W5:Y:S04]  /*0320*/  LDG.E R10, desc[UR4][R10.64] ;  /* 0x000000040a0a7981 */ /* 0x000f68000c1e1900 */
[----:B------:R-:W5:Y:S04]  /*0330*/  LDG.E R13, desc[UR4][R14.64] ;  /* 0x000000040e0d7981 */ /* 0x000f68000c1e1900 */
[----:B------:R-:W5:Y:S04]  /*0340*/  LDG.E R7, desc[UR4][R2.64+0x4] ;  /* 0x0000040402077981 */ /* 0x000f68000c1e1900 */
[----:B------:R-:W5:Y:S01]  /*0350*/  LDG.E R9, desc[UR4][R2.64+0xc] ;  /* 0x00000c0402097981 */ /* 0x000f62000c1e1900 */
[----:B--2---:R-:W-:-:S02]  /*0360*/  IMAD R26, R25, R26, R24 ;  /* 0x0000001a191a7224 */ /* 0x004fc400078e0218 */
[----:B------:R-:W-:Y:S02]  /*0370*/  IMAD.WIDE R24, R17, 0x4, R14 ;  /* 0x0000000411187825 */ /* 0x000fe400078e020e */
[----:B------:R0:W2:Y:S04]  /*0380*/  LDG.E R14, desc[UR4][R2.64+0x8] ;  /* 0x00000804020e7981 */ /* 0x0000a8000c1e1900 */
[----:B------:R-:W2:Y:S01]  /*0390*/  LDG.E R24, desc[UR4][R24.64] ;  /* 0x0000000418187981 */ /* 0x000ea2000c1e1900 */
[----:B---3--:R-:W-:Y:S01]  /*03a0*/  IMAD R12, R23, R12, R26 ;  /* 0x0000000c170c7224 */ /* 0x008fe200078e021a */
[----:B------:R-:W-:-:S03]  /*03b0*/  IADD3 R22, PT, PT, R22, 0x8, RZ ;  /* 0x0000000816167810 */ /* 0x000fc60007ffe0ff */
[----:B----4-:R-:W-:Y:S01]  /*03c0*/  IMAD R29, R29, R4, R12 ;  /* 0x000000041d1d7224 */ /* 0x010fe200078e020c */
[----:B------:R-:W-:-:S03]  /*03d0*/  ISETP.NE.AND P1, PT, R22, RZ, PT ;  /* 0x000000ff1600720c */ /* 0x000fc60003f25270 */
[----:B-----5:R-:W-:Y:S01]  /*03e0*/  IMAD R8, R28, R8, R29 ;  /* 0x000000081c087224 */ /* 0x020fe200078e021d */
[----:B------:R-:W-:-:S03]  /*03f0*/  IADD3 R4, P2, PT, R2, 0x20, RZ ;  /* 0x0000002002047810 */ /* 0x000fc60007f5e0ff */
[----:B------:R-:W-:Y:S01]  /*0400*/  IMAD R5, R5, R6, R8 ;  /* 0x0000000605057224 */ /* 0x000fe200078e0208 */
[----:B0-----:R-:W-:Y:S02]  /*0410*/  IADD3.X R3, PT, PT, RZ, R3, RZ, P2, !PT ;  /* 0x00000003ff037210 */ /* 0x001fe400017fe4ff */
[----:B------:R-:W-:Y:S01]  /*0420*/  LEA R20, R17, R20, 0x3 ;  /* 0x0000001411147211 */ /* 0x000fe200078e18ff */
[----:B------:R-:W-:-:S04]  /*0430*/  IMAD R5, R7, R10, R5 ;  /* 0x0000000a07057224 */ /* 0x000fc800078e0205 */
[----:B--2---:R-:W-:-:S04]  /*0440*/  IMAD R5, R14, R13, R5 ;  /* 0x0000000d0e057224 */ /* 0x004fc800078e0205 */
[----:B------:R-:W-:Y:S01]  /*0450*/  IMAD R24, R9, R24, R5 ;  /* 0x0000001809187224 */ /* 0x000fe200078e0205 */
[----:B------:R-:W-:Y:S06]  /*0460*/  @P1 BRA `(.L_x_2) ;  /* 0xfffffffc00601947 */ /* 0x000fec000383ffff */
.L_x_1:
[----:B------:R-:W-:Y:S05]  /*0470*/  @!P0 BRA `(.L_x_0) ;  /* 0x0000000000fc8947 */ /* 0x000fea0003800000 */
[----:B------:R-:W-:Y:S02]  /*0480*/  ISETP.GE.U32.AND P1, PT, R27, 0x4, PT ;  /* 0x000000041b00780c */ /* 0x000fe40003f26070 */
[----:B------:R-:W-:-:S04]  /*0490*/  LOP3.LUT R14, R19, 0x3, RZ, 0xc0, !PT ;  /* 0x00000003130e7812 */ /* 0x000fc800078ec0ff */
[----:B------:R-:W-:-:S07]  /*04a0*/  ISETP.NE.AND P0, PT, R14, RZ, PT ;  /* 0x000000ff0e00720c */ /* 0x000fce0003f05270 */
[----:B------:R-:W-:Y:S06]  /*04b0*/  @!P1 BRA `(.L_x_3) ;  /* 0x00000000006c9947 */ /* 0x000fec0003800000 */
[----:B------:R-:W0:Y:S01]  /*04c0*/  LDC.64 R4, c[0x0][0x388] ;  /* 0x0000e200ff047b82 */ /* 0x000e220000000a00 */
[----:B------:R-:W1:Y:S01]  /*04d0*/  LDCU.64 UR6, c[0x0][0x380] ;  /* 0x00007000ff0677ac */ /* 0x000e620008000a00 */
[----:B------:R-:W-:Y:S01]  /*04e0*/  IMAD R7, R21, R17, R16 ;  /* 0x0000001115077224 */ /* 0x000fe200078e0210 */
[CC--:B------:R-:W-:Y:S02]  /*04f0*/  IADD3 R3, PT, PT, R18.reuse, R21.reuse, RZ ;  /* 0x0000001512037210 */ /* 0x0c0fe40007ffe0ff */
[----:B------:R-:W-:-:S03]  /*0500*/  IADD3 R8, P1, PT, R18, R21, RZ ;  /* 0x0000001512087210 */ /* 0x000fc60007f3e0ff */
[----:B------:R-:W2:Y:S01]  /*0510*/  LDC.64 R12, c[0x0][0x380] ;  /* 0x0000e000ff0c7b82 */ /* 0x000ea20000000a00 */
[----:B0-----:R-:W-:-:S04]  /*0520*/  IMAD.WIDE R4, R7, 0x4, R4 ;  /* 0x0000000407047825 */ /* 0x001fc800078e0204 */
[----:B------:R-:W-:Y:S02]  /*0530*/  IMAD.WIDE R6, R17, 0x4, R4 ;  /* 0x0000000411067825 */ /* 0x000fe400078e0204 */
[----:B------:R-:W3:Y:S02]  /*0540*/  LDG.E R4, desc[UR4][R4.64] ;  /* 0x0000000404047981 */ /* 0x000ee4000c1e1900 */
[----:B--2---:R-:W-:Y:S01]  /*0550*/  IMAD.WIDE.U32 R12, R3, 0x4, R12 ;  /* 0x00000004030c7825 */ /* 0x004fe200078e000c */
[----:B------:R-:W-:Y:S02]  /*0560*/  IADD3.X R3, PT, PT, RZ, RZ, RZ, P1, !PT ;  /* 0x000000ffff037210 */ /* 0x000fe40000ffe4ff */
[----:B-1----:R-:W-:-:S03]  /*0570*/  LEA R2, P1, R8, UR6, 0x2 ;  /* 0x0000000608027c11 */ /* 0x002fc6000f8210ff */
[----:B------:R-:W3:Y:S01]  /*0580*/  LDG.E R13, desc[UR4][R12.64] ;  /* 0x000000040c0d7981 */ /* 0x000ee2000c1e1900 */
[----:B------:R-:W-:Y:S01]  /*0590*/  LEA.HI.X R3, R8, UR7, R3, 0x2, P1 ;  /* 0x0000000708037c11 */ /* 0x000fe200088f1403 */
[C---:B------:R-:W-:Y:S02]  /*05a0*/  IMAD.WIDE R8, R17.reuse, 0x4, R6 ;  /* 0x0000000411087825 */ /* 0x040fe400078e0206 */
[----:B------:R-:W2:Y:S04]  /*05b0*/  LDG.E R6, desc[UR4][R6.64] ;  /* 0x0000000406067981 */ /* 0x000ea8000c1e1900 */
[----:B------:R-:W2:Y:S01]  /*05c0*/  LDG.E R15, desc[UR4][R2.64+0x4] ;  /* 0x00000404020f7981 */ /* 0x000ea2000c1e1900 */
[----:B------:R-:W-:-:S03]  /*05d0*/  IMAD.WIDE R10, R17, 0x4, R8 ;  /* 0x00000004110a7825 */ /* 0x000fc600078e0208 */
[----:B------:R-:W4:Y:S04]  /*05e0*/  LDG.E R22, desc[UR4][R8.64] ;  /* 0x0000000408167981 */ /* 0x000f28000c1e1900 */
[----:B------:R-:W4:Y:S04]  /*05f0*/  LDG.E R20, desc[UR4][R2.64+0x8] ;  /* 0x0000080402147981 */ /* 0x000f28000c1e1900 */
[----:B------:R-:W5:Y:S04]  /*0600*/  LDG.E R26, desc[UR4][R2.64+0xc] ;  /* 0x00000c04021a7981 */ /* 0x000f68000c1e1900 */
[----:B------:R-:W5:Y:S01]  /*0610*/  LDG.E R10, desc[UR4][R10.64] ;  /* 0x000000040a0a7981 */ /* 0x000f62000c1e1900 */
[----:B------:R-:W-:Y:S01]  /*0620*/  IADD3 R21, PT, PT, R21, 0x4, RZ ;  /* 0x0000000415157810 */ /* 0x000fe20007ffe0ff */
[----:B---3--:R-:W-:-:S04]  /*0630*/  IMAD R24, R13, R4, R24 ;  /* 0x000000040d187224 */ /* 0x008fc800078e0218 */
[----:B--2---:R-:W-:-:S04]  /*0640*/  IMAD R15, R15, R6, R24 ;  /* 0x000000060f0f7224 */ /* 0x004fc800078e0218 */
[----:B----4-:R-:W-:-:S04]  /*0650*/  IMAD R15, R20, R22, R15 ;  /* 0x00000016140f7224 */ /* 0x010fc800078e020f */
[----:B-----5:R-:W-:-:S07]  /*0660*/  IMAD R24, R26, R10, R15 ;  /* 0x0000000a1a187224 */ /* 0x020fce00078e020f */
.L_x_3:
[----:B------:R-:W-:Y:S05]  /*0670*/  @!P0 BRA `(.L_x_0) ;  /* 0x00000000007c8947 */ /* 0x000fea0003800000 */
[----:B------:R-:W-:Y:S01]  /*0680*/  ISETP.NE.AND P1, PT, R14, 0x1, PT ;  /* 0x000000010e00780c */ /* 0x000fe20003f25270 */
[----:B------:R-:W0:Y:S01]  /*0690*/  LDC.64 R10, c[0x0][0x380] ;  /* 0x0000e000ff0a7b82 */ /* 0x000e220000000a00 */
[----:B------:R-:W-:-:S04]  /*06a0*/  LOP3.LUT R19, R19, 0x1, RZ, 0xc0, !PT ;  /* 0x0000000113137812 */ /* 0x000fc800078ec0ff */
[----:B------:R-:W-:-:S03]  /*06b0*/  ISETP.NE.U32.AND P0, PT, R19, 0x1, PT ;  /* 0x000000011300780c */ /* 0x000fc60003f05070 */
[----:B------:R-:W1:Y:S04]  /*06c0*/  LDC.64 R8, c[0x0][0x388] ;  /* 0x0000e200ff087b82 */ /* 0x000e680000000a00 */
[CC--:B------:R-:W-:Y:S02]  /*06d0*/  @P1 IADD3 R13, PT, PT, R18.reuse, R21.reuse, RZ ;  /* 0x00000015120d1210 */ /* 0x0c0fe40007ffe0ff */
[----:B------:R-:W-:Y:S02]  /*06e0*/  @P1 IADD3 R12, P2, PT, R18, R21, RZ ;  /* 0x00000015120c1210 */ /* 0x000fe40007f5e0ff */
[----:B------:R-:W2:Y:S02]  /*06f0*/  @P1 LDC.64 R2, c[0x0][0x380] ;  /* 0x0000e000ff021b82 */ /* 0x000ea40000000a00 */
[----:B------:R-:W-:-:S06]  /*0700*/  @P1 IADD3.X R14, PT, PT, RZ, RZ, RZ, P2, !PT ;  /* 0x000000ffff0e1210 */ /* 0x000fcc00017fe4ff */
[----:B------:R-:W3:Y:S01]  /*0710*/  LDC.64 R4, c[0x0][0x380] ;  /* 0x0000e000ff047b82 */ /* 0x000ee20000000a00 */
[----:B0-----:R-:W-:-:S04]  /*0720*/  @P1 IMAD.WIDE.U32 R10, R13, 0x4, R10 ;  /* 0x000000040d0a1825 */ /* 0x001fc800078e000a */
[C---:B------:R-:W-:Y:S01]  /*0730*/  @P1 IMAD R13, R21.reuse, R17, R16 ;  /* 0x00000011150d1224 */ /* 0x040fe200078e0210 */
[----:B------:R-:W-:Y:S01]  /*0740*/  @P1 IADD3 R21, PT, PT, R21, 0x2, RZ ;  /* 0x0000000215151810 */ /* 0x000fe20007ffe0ff */
[----:B------:R-:W4:Y:S01]  /*0750*/  @P1 LDG.E R11, desc[UR4][R10.64] ;  /* 0x000000040a0b1981 */ /* 0x000f22000c1e1900 */
[----:B------:R-:W0:Y:S01]  /*0760*/  LDC.64 R6, c[0x0][0x388] ;  /* 0x0000e200ff067b82 */ /* 0x000e220000000a00 */
[----:B-1----:R-:W-:Y:S01]  /*0770*/  @P1 IMAD.WIDE R8, R13, 0x4, R8 ;  /* 0x000000040d081825 */ /* 0x002fe200078e0208 */
[----:B------:R-:W-:Y:S02]  /*0780*/  @!P0 IADD3 R15, PT, PT, R18, R21, RZ ;  /* 0x00000015120f8210 */ /* 0x000fe40007ffe0ff */
[----:B--2---:R-:W-:Y:S01]  /*0790*/  @P1 LEA R2, P2, R12, R2, 0x2 ;  /* 0x000000020c021211 */ /* 0x004fe200078410ff */
[----:B------:R-:W-:-:S03]  /*07a0*/  @!P0 IMAD R21, R21, R17, R16 ;  /* 0x0000001115158224 */ /* 0x000fc600078e0210 */
[----:B------:R-:W-:Y:S01]  /*07b0*/  @P1 LEA.HI.X R3, R12, R3, R14, 0x2, P2 ;  /* 0x000000030c031211 */ /* 0x000fe200010f140e */
[----:B------:R-:W-:Y:S01]  /*07c0*/  @P1 IMAD.WIDE R12, R17, 0x4, R8 ;  /* 0x00000004110c1825 */ /* 0x000fe200078e0208 */
[----:B------:R-:W4:Y:S03]  /*07d0*/  @P1 LDG.E R14, desc[UR4][R8.64] ;  /* 0x00000004080e1981 */ /* 0x000f26000c1e1900 */
[----:B---3--:R-:W-:Y:S01]  /*07e0*/  @!P0 IMAD.WIDE.U32 R4, R15, 0x4, R4 ;  /* 0x000000040f048825 */ /* 0x008fe200078e0004 */
[----:B------:R-:W2:Y:S04]  /*07f0*/  @P1 LDG.E R2, desc[UR4][R2.64+0x4] ;  /* 0x0000040402021981 */ /* 0x000ea8000c1e1900 */
[----:B------:R-:W2:Y:S01]  /*0800*/  @P1 LDG.E R12, desc[UR4][R12.64] ;  /* 0x000000040c0c1981 */ /* 0x000ea2000c1e1900 */
[----:B0-----:R-:W-:-:S03]  /*0810*/  @!P0 IMAD.WIDE R6, R21, 0x4, R6 ;  /* 0x0000000415068825 */ /* 0x001fc600078e0206 */
[----:B------:R-:W3:Y:S04]  /*0820*/  @!P0 LDG.E R5, desc[UR4][R4.64] ;  /* 0x0000000404058981 */ /* 0x000ee8000c1e1900 */
[----:B------:R-:W3:Y:S01]  /*0830*/  @!P0 LDG.E R6, desc[UR4][R6.64] ;  /* 0x0000000406068981 */ /* 0x000ee2000c1e1900 */
[----:B----4-:R-:W-:-:S04]  /*0840*/  @P1 IMAD R11, R11, R14, R24 ;  /* 0x0000000e0b0b1224 */ /* 0x010fc800078e0218 */
[----:B--2---:R-:W-:-:S04]  /*0850*/  @P1 IMAD R24, R2, R12, R11 ;  /* 0x0000000c02181224 */ /* 0x004fc800078e020b */
[----:B---3--:R-:W-:-:S07]  /*0860*/  @!P0 IMAD R24, R5, R6, R24 ;  /* 0x0000000605188224 */ /* 0x008fce00078e0218 */
.L_x_0:
[----:B------:R-:W0:Y:S01]  /*0870*/  LDC.64 R2, c[0x0][0x390] ;  /* 0x0000e400ff027b82 */ /* 0x000e220000000a00 */
[----:B------:R-:W-:-:S04]  /*0880*/  IMAD R17, R0, R17, R16 ;  /* 0x0000001100117224 */ /* 0x000fc800078e0210 */
[----:B0-----:R-:W-:-:S05]  /*0890*/  IMAD.WIDE R2, R17, 0x4, R2 ;  /* 0x0000000411027825 */ /* 0x001fca00078e0202 */
[----:B------:R-:W-:Y:S01]  /*08a0*/  STG.E desc[UR4][R2.64], R24 ;  /* 0x0000001802007986 */ /* 0x000fe2000c101904 */
[----:B------:R-:W-:Y:S05]  /*08b0*/  EXIT ;  /* 0x000000000000794d */ /* 0x000fea0003800000 */
.L_x_4:
[----:B------:R-:W-:-:S00]  /*08c0*/  BRA `(.L_x_4) ;  /* 0xfffffffc00fc7947 */ /* 0x000fc0000383ffff */
[----:B------:R-:W-:-:S00]  /*08d0*/  NOP ;  /* 0x0000000000007918 */ /* 0x000fc00000000000 */
        /* <DEDUP_REMOVED lines=10> */
.L_x_5:


//--------------------- .nv.shared.reserved.0     --------------------------
	.section	.nv.shared.reserved.0,"aw",@nobits
	.weak		__nv_reservedSMEM_offset_0_alias
	.size		__nv_reservedSMEM_offset_0_alias, 0, 64
	.other		__nv_reservedSMEM_offset_0_alias,@"STO_CUDA_RESERVED_SHARED STV_DEFAULT"
__nv_reservedSMEM_offset_0_alias:
	.zero		0
	.zero		64


//--------------------- .nv.constant0._Z15matrixMul_naivePiS_S_iii --------------------------
	.section	.nv.constant0._Z15matrixMul_naivePiS_S_iii,"a",@progbits
	.sectionflags	@""
	.align	4
.nv.constant0._Z15matrixMul_naivePiS_S_iii:
	.zero		932


//--------------------- SYMBOLS --------------------------

	.type		.nv.reservedSmem.offset0,@object
	.size		.nv.reservedSmem.offset0,0x4
